	.headerflags	@"EF_CUDA_TEXMODE_UNIFIED EF_CUDA_64BIT_ADDRESS EF_CUDA_ACCELERATORS EF_CUDA_SM90 EF_CUDA_VIRTUAL_SM(EF_CUDA_SM90)"
	.elftype	@"ET_EXEC"


//--------------------- .nv.info                  --------------------------
	.section	.nv.info,"",@"SHT_CUDA_INFO"
	.align	4


	//----- nvinfo : EIATTR_REGCOUNT
	.align		4
        /*0000*/ 	.byte	0x04, 0x2f
        /*0002*/ 	.short	(.L_3 - .L_2)
	.align		4
.L_2:
        /*0004*/ 	.word	index@(triton_poi_fused__native_batch_norm_legit_no_training_26)
        /*0008*/ 	.word	0x00000016


	//----- nvinfo : EIATTR_MIN_STACK_SIZE
	.align		4
.L_3:
        /*000c*/ 	.byte	0x04, 0x12
        /*000e*/ 	.short	(.L_5 - .L_4)
	.align		4
.L_4:
        /*0010*/ 	.word	index@(triton_poi_fused__native_batch_norm_legit_no_training_26)
        /*0014*/ 	.word	0x00000000


	//----- nvinfo : EIATTR_FRAME_SIZE
	.align		4
.L_5:
        /*0018*/ 	.byte	0x04, 0x11
        /*001a*/ 	.short	(.L_7 - .L_6)
	.align		4
.L_6:
        /*001c*/ 	.word	index@(triton_poi_fused__native_batch_norm_legit_no_training_26)
        /*0020*/ 	.word	0x00000000


	//----- nvinfo : EIATTR_MIN_STACK_SIZE
	.align		4
.L_7:
        /*0024*/ 	.byte	0x04, 0x12
        /*0026*/ 	.short	(.L_9 - .L_8)
	.align		4
.L_8:
        /*0028*/ 	.word	index@(triton_poi_fused__native_batch_norm_legit_no_training_26)
        /*002c*/ 	.word	0x00000000
.L_9:


//--------------------- .nv.info.triton_poi_fused__native_batch_norm_legit_no_training_26 --------------------------
	.section	.nv.info.triton_poi_fused__native_batch_norm_legit_no_training_26,"",@"SHT_CUDA_INFO"
	.sectionflags	@""
	.align	4


	//----- nvinfo : EIATTR_CUDA_API_VERSION
	.align		4
        /*0000*/ 	.byte	0x04, 0x37
        /*0002*/ 	.short	(.L_11 - .L_10)
.L_10:
        /*0004*/ 	.word	0x0000007c


	//----- nvinfo : EIATTR_KPARAM_INFO
	.align		4
.L_11:
        /*0008*/ 	.byte	0x04, 0x17
        /*000a*/ 	.short	(.L_13 - .L_12)
.L_12:
        /*000c*/ 	.word	0x00000000
        /*0010*/ 	.short	0x0006
        /*0012*/ 	.short	0x0030
        /*0014*/ 	.byte	0x00, 0xf0, 0x11, 0x00


	//----- nvinfo : EIATTR_KPARAM_INFO
	.align		4
.L_13:
        /*0018*/ 	.byte	0x04, 0x17
        /*001a*/ 	.short	(.L_15 - .L_14)
.L_14:
        /*001c*/ 	.word	0x00000000
        /*0020*/ 	.short	0x0005
        /*0022*/ 	.short	0x0028
        /*0024*/ 	.byte	0x00, 0xf4, 0x21, 0x00


	//----- nvinfo : EIATTR_KPARAM_INFO
	.align		4
.L_15:
        /*0028*/ 	.byte	0x04, 0x17
        /*002a*/ 	.short	(.L_17 - .L_16)
.L_16:
        /*002c*/ 	.word	0x00000000
        /*0030*/ 	.short	0x0004
        /*0032*/ 	.short	0x0020
        /*0034*/ 	.byte	0x00, 0xf4, 0x21, 0x00


	//----- nvinfo : EIATTR_KPARAM_INFO
	.align		4
.L_17:
        /*0038*/ 	.byte	0x04, 0x17
        /*003a*/ 	.short	(.L_19 - .L_18)
.L_18:
        /*003c*/ 	.word	0x00000000
        /*0040*/ 	.short	0x0003
        /*0042*/ 	.short	0x0018
        /*0044*/ 	.byte	0x00, 0xf4, 0x21, 0x00


	//----- nvinfo : EIATTR_KPARAM_INFO
	.align		4
.L_19:
        /*0048*/ 	.byte	0x04, 0x17
        /*004a*/ 	.short	(.L_21 - .L_20)
.L_20:
        /*004c*/ 	.word	0x00000000
        /*0050*/ 	.short	0x0002
        /*0052*/ 	.short	0x0010
        /*0054*/ 	.byte	0x00, 0xf4, 0x21, 0x00


	//----- nvinfo : EIATTR_KPARAM_INFO
	.align		4
.L_21:
        /*0058*/ 	.byte	0x04, 0x17
        /*005a*/ 	.short	(.L_23 - .L_22)
.L_22:
        /*005c*/ 	.word	0x00000000
        /*0060*/ 	.short	0x0001
        /*0062*/ 	.short	0x0008
        /*0064*/ 	.byte	0x00, 0xf4, 0x21, 0x00


	//----- nvinfo : EIATTR_KPARAM_INFO
	.align		4
.L_23:
        /*0068*/ 	.byte	0x04, 0x17
        /*006a*/ 	.short	(.L_25 - .L_24)
.L_24:
        /*006c*/ 	.word	0x00000000
        /*0070*/ 	.short	0x0000
        /*0072*/ 	.short	0x0000
        /*0074*/ 	.byte	0x00, 0xf4, 0x21, 0x00


	//----- nvinfo : EIATTR_SPARSE_MMA_MASK
	.align		4
.L_25:
        /*0078*/ 	.byte	0x03, 0x50
        /*007a*/ 	.short	0x0000


	//----- nvinfo : EIATTR_MAXREG_COUNT
	.align		4
        /*007c*/ 	.byte	0x03, 0x1b
        /*007e*/ 	.short	0x00ff


	//----- nvinfo : EIATTR_EXIT_INSTR_OFFSETS
	.align		4
        /*0080*/ 	.byte	0x04, 0x1c
        /*0082*/ 	.short	(.L_27 - .L_26)


	//   ....[0]....
.L_26:
        /*0084*/ 	.word	0x000003e0


	//   ....[1]....
        /*0088*/ 	.word	0x00000400


	//----- nvinfo : EIATTR_REQNTID
	.align		4
.L_27:
        /*008c*/ 	.byte	0x04, 0x10
        /*008e*/ 	.short	(.L_29 - .L_28)
.L_28:
        /*0090*/ 	.word	0x00000080
        /*0094*/ 	.word	0x00000001
        /*0098*/ 	.word	0x00000001


	//----- nvinfo : EIATTR_CBANK_PARAM_SIZE
	.align		4
.L_29:
        /*009c*/ 	.byte	0x03, 0x19
        /*009e*/ 	.short	0x0034


	//----- nvinfo : EIATTR_PARAM_CBANK
	.align		4
        /*00a0*/ 	.byte	0x04, 0x0a
        /*00a2*/ 	.short	(.L_31 - .L_30)
	.align		4
.L_30:
        /*00a4*/ 	.word	index@(.nv.constant0.triton_poi_fused__native_batch_norm_legit_no_training_26)
        /*00a8*/ 	.short	0x0210
        /*00aa*/ 	.short	0x0034


	//----- nvinfo : EIATTR_SW_WAR
	.align		4
.L_31:
        /*00ac*/ 	.byte	0x04, 0x36
        /*00ae*/ 	.short	(.L_33 - .L_32)
.L_32:
        /*00b0*/ 	.word	0x00000008
.L_33:


//--------------------- .nv.callgraph             --------------------------
	.section	.nv.callgraph,"",@"SHT_CUDA_CALLGRAPH"
	.align	4
	.sectionentsize	8
	.align		4
        /*0000*/ 	.word	0x00000000
	.align		4
        /*0004*/ 	.word	0xffffffff
	.align		4
        /*0008*/ 	.word	0x00000000
	.align		4
        /*000c*/ 	.word	0xfffffffe
	.align		4
        /*0010*/ 	.word	0x00000000
	.align		4
        /*0014*/ 	.word	0xfffffffd
	.align		4
        /*0018*/ 	.word	0x00000000
	.align		4
        /*001c*/ 	.word	0xfffffffc


//--------------------- .nv.constant4             --------------------------
	.section	.nv.constant4,"a",@progbits
	.align	8
	.align		8
.nv.constant4:
        /*0000*/ 	.dword	_$_str
	.align		8
        /*0008*/ 	.dword	_$_str_$_2


//--------------------- .text.triton_poi_fused__native_batch_norm_legit_no_training_26 --------------------------
	.section	.text.triton_poi_fused__native_batch_norm_legit_no_training_26,"ax",@progbits
	.align	128
        .global         triton_poi_fused__native_batch_norm_legit_no_training_26
        .type           triton_poi_fused__native_batch_norm_legit_no_training_26,@function
        .size           triton_poi_fused__native_batch_norm_legit_no_training_26,(.L_x_1 - triton_poi_fused__native_batch_norm_legit_no_training_26)
        .other          triton_poi_fused__native_batch_norm_legit_no_training_26,@"STO_CUDA_ENTRY STV_DEFAULT"
triton_poi_fused__native_batch_norm_legit_no_training_26:
.text.triton_poi_fused__native_batch_norm_legit_no_training_26:
[----:B------:R-:W0:Y:S01]  /*0000*/  LDC R1, c[0x0][0x28] ;  /* 0x00000a00ff017b82 */ /* 0x000e220000000800 */
[----:B------:R-:W1:Y:S07]  /*0010*/  S2R R0, SR_TID.X ;  /* 0x0000000000007919 */ /* 0x000e6e0000002100 */
[----:B------:R-:W2:Y:S01]  /*0020*/  LDC.64 R8, c[0x0][0x220] ;  /* 0x00008800ff087b82 */ /* 0x000ea20000000a00 */
[----:B------:R-:W-:Y:S01]  /*0030*/  ULDC.64 UR4, c[0x0][0x208] ;  /* 0x0000820000047ab9 */ /* 0x000fe20000000a00 */
[----:B------:R-:W3:Y:S06]  /*0040*/  S2R R5, SR_CTAID.X ;  /* 0x0000000000057919 */ /* 0x000eec0000002500 */
[----:B------:R-:W4:Y:S08]  /*0050*/  LDC.64 R12, c[0x0][0x210] ;  /* 0x00008400ff0c7b82 */ /* 0x000f300000000a00 */
[----:B------:R-:W5:Y:S08]  /*0060*/  LDC.64 R14, c[0x0][0x218] ;  /* 0x00008600ff0e7b82 */ /* 0x000f700000000a00 */
[----:B------:R-:W5:Y:S01]  /*0070*/  LDC.64 R16, c[0x0][0x228] ;  /* 0x00008a00ff107b82 */ /* 0x000f620000000a00 */
[----:B-1----:R-:W-:-:S07]  /*0080*/  SHF.L.U32 R0, R0, 0x1, RZ ;  /* 0x0000000100007819 */ /* 0x002fce00000006ff */
[----:B------:R-:W1:Y:S01]  /*0090*/  LDC.64 R18, c[0x0][0x230] ;  /* 0x00008c00ff127b82 */ /* 0x000e620000000a00 */
[----:B---3--:R-:W-:Y:S02]  /*00a0*/  SHF.R.S32.HI R3, RZ, 0x17, R5 ;  /* 0x00000017ff037819 */ /* 0x008fe40000011405 */
[----:B------:R-:W-:Y:S02]  /*00b0*/  LOP3.LUT R0, R0, 0xfe, RZ, 0xc0, !PT ;  /* 0x000000fe00007812 */ /* 0x000fe400078ec0ff */
[----:B------:R-:W-:Y:S02]  /*00c0*/  SGXT R3, R3, 0x1 ;  /* 0x000000010303781a */ /* 0x000fe40000000200 */
[----:B------:R-:W-:-:S04]  /*00d0*/  LEA R0, R5, R0, 0x8 ;  /* 0x0000000005007211 */ /* 0x000fc800078e40ff */
[----:B------:R-:W-:Y:S02]  /*00e0*/  LEA.HI R3, R3, R0, RZ, 0x9 ;  /* 0x0000000003037211 */ /* 0x000fe400078f48ff */
[----:B------:R-:W-:Y:S02]  /*00f0*/  ISETP.GE.AND P4, PT, R0, 0x800, PT ;  /* 0x000008000000780c */ /* 0x000fe40003f86270 */
[----:B------:R-:W-:-:S04]  /*0100*/  LOP3.LUT R3, R3, 0xfffffe00, RZ, 0xc0, !PT ;  /* 0xfffffe0003037812 */ /* 0x000fc800078ec0ff */
[----:B------:R-:W-:Y:S02]  /*0110*/  IADD3 R11, R0, -R3, RZ ;  /* 0x80000003000b7210 */ /* 0x000fe40007ffe0ff */
[----:B------:R-:W-:-:S03]  /*0120*/  CS2R R2, SRZ ;  /* 0x0000000000027805 */ /* 0x000fc6000001ff00 */
[----:B--2---:R-:W-:-:S05]  /*0130*/  IMAD.WIDE R8, R11, 0x4, R8 ;  /* 0x000000040b087825 */ /* 0x004fca00078e0208 */
[----:B------:R2:W3:Y:S01]  /*0140*/  @!P4 LDG.E.EL.64 R2, desc[UR4][R8.64] ;  /* 0x000000040802c981 */ /* 0x0004e2000c2e1b00 */
[----:B------:R-:W-:Y:S02]  /*0150*/  CS2R R4, SRZ ;  /* 0x0000000000047805 */ /* 0x000fe4000001ff00 */
[----:B------:R-:W-:Y:S01]  /*0160*/  CS2R R6, SRZ ;  /* 0x0000000000067805 */ /* 0x000fe2000001ff00 */
[----:B----4-:R-:W-:-:S04]  /*0170*/  IMAD.WIDE R12, R0, 0x4, R12 ;  /* 0x00000004000c7825 */ /* 0x010fc800078e020c */
[C---:B-----5:R-:W-:Y:S01]  /*0180*/  IMAD.WIDE R14, R11.reuse, 0x4, R14 ;  /* 0x000000040b0e7825 */ /* 0x060fe200078e020e */
[----:B------:R-:W4:Y:S04]  /*0190*/  @!P4 LDG.E.64 R4, desc[UR4][R12.64] ;  /* 0x000000040c04c981 */ /* 0x000f28000c1e1b00 */
[----:B------:R5:W4:Y:S01]  /*01a0*/  @!P4 LDG.E.EL.64 R6, desc[UR4][R14.64] ;  /* 0x000000040e06c981 */ /* 0x000b22000c2e1b00 */
[----:B0-----:R-:W-:Y:S01]  /*01b0*/  IMAD.WIDE R16, R11, 0x4, R16 ;  /* 0x000000040b107825 */ /* 0x001fe200078e0210 */
[----:B--2---:R-:W-:-:S03]  /*01c0*/  CS2R R8, SRZ ;  /* 0x0000000000087805 */ /* 0x004fc6000001ff00 */
[----:B-1----:R-:W-:Y:S01]  /*01d0*/  IMAD.WIDE R18, R11, 0x4, R18 ;  /* 0x000000040b127825 */ /* 0x002fe200078e0212 */
[----:B------:R-:W-:-:S04]  /*01e0*/  CS2R R10, SRZ ;  /* 0x00000000000a7805 */ /* 0x000fc8000001ff00 */
[----:B------:R-:W2:Y:S04]  /*01f0*/  @!P4 LDG.E.EL.64 R8, desc[UR4][R18.64] ;  /* 0x000000041208c981 */ /* 0x000ea8000c2e1b00 */
[----:B------:R-:W2:Y:S01]  /*0200*/  @!P4 LDG.E.EL.64 R10, desc[UR4][R16.64] ;  /* 0x00000004100ac981 */ /* 0x000ea2000c2e1b00 */
[----:B-----5:R-:W-:Y:S01]  /*0210*/  HFMA2.MMA R15, -RZ, RZ, 1.625, 0 ;  /* 0x3e800000ff0f7435 */ /* 0x020fe200000001ff */
[----:B---3--:R-:W-:Y:S01]  /*0220*/  FADD R2, R2, 9.9999997473787516356e-06 ;  /* 0x3727c5ac02027421 */ /* 0x008fe20000000000 */
[----:B------:R-:W-:-:S03]  /*0230*/  FADD R12, R3, 9.9999997473787516356e-06 ;  /* 0x3727c5ac030c7421 */ /* 0x000fc60000000000 */
[----:B------:R0:W1:Y:S08]  /*0240*/  MUFU.SQRT R13, R2 ;  /* 0x00000002000d7308 */ /* 0x0000700000002000 */
[----:B------:R-:W3:Y:S01]  /*0250*/  MUFU.SQRT R14, R12 ;  /* 0x0000000c000e7308 */ /* 0x000ee20000002000 */
[----:B0-----:R-:W0:Y:S01]  /*0260*/  LDC.64 R2, c[0x0][0x238] ;  /* 0x00008e00ff027b82 */ /* 0x001e220000000a00 */
[----:B-1----:R-:W-:-:S02]  /*0270*/  FSETP.GT.AND P0, PT, R13, 8.50705917302346158658e+37, PT ;  /* 0x7e8000000d00780b */ /* 0x002fc40003f04000 */
[----:B------:R-:W-:Y:S02]  /*0280*/  FSETP.GEU.AND P2, PT, R13, 1.175494350822287508e-38, PT ;  /* 0x008000000d00780b */ /* 0x000fe40003f4e000 */
[C---:B---3--:R-:W-:Y:S02]  /*0290*/  FSETP.GT.AND P1, PT, R14.reuse, 8.50705917302346158658e+37, PT ;  /* 0x7e8000000e00780b */ /* 0x048fe40003f24000 */
[----:B------:R-:W-:-:S07]  /*02a0*/  FSETP.GEU.AND P3, PT, R14, 1.175494350822287508e-38, PT ;  /* 0x008000000e00780b */ /* 0x000fce0003f6e000 */
[----:B------:R-:W-:-:S04]  /*02b0*/  @P0 FMUL R13, R13, 0.25 ;  /* 0x3e8000000d0d0820 */ /* 0x000fc80000400000 */
[----:B------:R-:W-:Y:S01]  /*02c0*/  @!P2 FMUL R13, R13, 16777216 ;  /* 0x4b8000000d0da820 */ /* 0x000fe20000400000 */
[----:B------:R-:W-:-:S04]  /*02d0*/  @P1 FMUL R14, R14, 0.25 ;  /* 0x3e8000000e0e1820 */ /* 0x000fc80000400000 */
[----:B------:R-:W-:Y:S01]  /*02e0*/  @!P3 FMUL R14, R14, 16777216 ;  /* 0x4b8000000e0eb820 */ /* 0x000fe20000400000 */
[----:B------:R-:W1:Y:S01]  /*02f0*/  MUFU.RCP R13, R13 ;  /* 0x0000000d000d7308 */ /* 0x000e620000001000 */
[----:B------:R-:W-:-:S07]  /*0300*/  FSEL R12, R15, 1, P0 ;  /* 0x3f8000000f0c7808 */ /* 0x000fce0000000000 */
[----:B------:R-:W3:Y:S01]  /*0310*/  MUFU.RCP R14, R14 ;  /* 0x0000000e000e7308 */ /* 0x000ee20000001000 */
[----:B------:R-:W-:Y:S01]  /*0320*/  FSEL R15, R15, 1, P1 ;  /* 0x3f8000000f0f7808 */ /* 0x000fe20000800000 */
[----:B------:R-:W-:Y:S01]  /*0330*/  @!P2 FMUL R12, R12, 16777216 ;  /* 0x4b8000000c0ca820 */ /* 0x000fe20000400000 */
[----:B----4-:R-:W-:-:S03]  /*0340*/  FADD R4, -R6, R4 ;  /* 0x0000000406047221 */ /* 0x010fc60000000100 */
[----:B------:R-:W-:Y:S01]  /*0350*/  @!P3 FMUL R15, R15, 16777216 ;  /* 0x4b8000000f0fb820 */ /* 0x000fe20000400000 */
[----:B------:R-:W-:Y:S01]  /*0360*/  FADD R5, -R7, R5 ;  /* 0x0000000507057221 */ /* 0x000fe20000000100 */
[----:B-1----:R-:W-:Y:S02]  /*0370*/  FMUL R13, R13, R12 ;  /* 0x0000000c0d0d7220 */ /* 0x002fe40000400000 */
[----:B---3--:R-:W-:Y:S02]  /*0380*/  FMUL R6, R14, R15 ;  /* 0x0000000f0e067220 */ /* 0x008fe40000400000 */
[----:B------:R-:W-:Y:S02]  /*0390*/  FMUL R13, R4, R13 ;  /* 0x0000000d040d7220 */ /* 0x000fe40000400000 */
[----:B------:R-:W-:Y:S01]  /*03a0*/  FMUL R6, R5, R6 ;  /* 0x0000000605067220 */ /* 0x000fe20000400000 */
[----:B0-----:R-:W-:-:S04]  /*03b0*/  IMAD.WIDE R2, R0, 0x4, R2 ;  /* 0x0000000400027825 */ /* 0x001fc800078e0202 */
[----:B--2---:R-:W-:Y:S01]  /*03c0*/  FFMA R8, R13, R10, R8 ;  /* 0x0000000a0d087223 */ /* 0x004fe20000000008 */
[----:B------:R-:W-:Y:S01]  /*03d0*/  FFMA R9, R6, R11, R9 ;  /* 0x0000000b06097223 */ /* 0x000fe20000000009 */
[----:B------:R-:W-:Y:S06]  /*03e0*/  @P4 EXIT ;  /* 0x000000000000494d */ /* 0x000fec0003800000 */
[----:B------:R-:W-:Y:S01]  /*03f0*/  STG.E.64 desc[UR4][R2.64], R8 ;  /* 0x0000000802007986 */ /* 0x000fe2000c101b04 */
[----:B------:R-:W-:Y:S05]  /*0400*/  EXIT ;  /* 0x000000000000794d */ /* 0x000fea0003800000 */
.L_x_0:
[----:B------:R-:W-:-:S00]  /*0410*/  BRA `(.L_x_0) ;  /* 0xfffffffc00fc7947 */ /* 0x000fc0000383ffff */
[----:B------:R-:W-:-:S00]  /*0420*/  NOP ;  /* 0x0000000000007918 */ /* 0x000fc00000000000 */
        /* <DEDUP_REMOVED lines=13> */
.L_x_1:


//--------------------- .nv.global.init           --------------------------
	.section	.nv.global.init,"aw",@progbits
.nv.global.init:
	.type		_$_str,@object
	.size		_$_str,(_$_str_$_2 - _$_str)
_$_str:
        /*0000*/ 	.byte	0x5f, 0x5f, 0x43, 0x55, 0x44, 0x41, 0x5f, 0x46, 0x54, 0x5a, 0x00
	.type		_$_str_$_2,@object
	.size		_$_str_$_2,(.L_1 - _$_str_$_2)
_$_str_$_2:
        /*000b*/ 	.byte	0x5f, 0x5f, 0x43, 0x55, 0x44, 0x41, 0x5f, 0x50, 0x52, 0x45, 0x43, 0x5f, 0x53, 0x51, 0x52, 0x54
        /*001b*/ 	.byte	0x00
.L_1:


//--------------------- .nv.constant0.triton_poi_fused__native_batch_norm_legit_no_training_26 --------------------------
	.section	.nv.constant0.triton_poi_fused__native_batch_norm_legit_no_training_26,"a",@progbits
	.sectionflags	@""
	.align	4
.nv.constant0.triton_poi_fused__native_batch_norm_legit_no_training_26:
	.zero		580
